//
// Generated by NVIDIA NVVM Compiler
//
// Compiler Build ID: CL-36424714
// Cuda compilation tools, release 13.0, V13.0.88
// Based on NVVM 20.0.0
//

.version 9.0
.target sm_100
.address_size 64

	// .globl	_Z20get_max_value_of_rowPfS_

.visible .entry _Z20get_max_value_of_rowPfS_(
	.param .u64 .ptr .align 1 _Z20get_max_value_of_rowPfS__param_0,
	.param .u64 .ptr .align 1 _Z20get_max_value_of_rowPfS__param_1
)
{
	.reg .pred 	%p<5>;
	.reg .b32 	%r<17>;
	.reg .b32 	%f<5>;
	.reg .b64 	%rd<14>;

	ld.param.u64 	%rd4, [_Z20get_max_value_of_rowPfS__param_0];
	ld.param.u64 	%rd3, [_Z20get_max_value_of_rowPfS__param_1];
	cvta.to.global.u64 	%rd1, %rd4;
	mov.u32 	%r1, %tid.x;
	mov.u32 	%r2, %ctaid.x;
	mov.u32 	%r3, %ntid.x;
	setp.lt.u32 	%p1, %r3, 2;
	@%p1 bra 	$L__BB0_5;
	shl.b32 	%r7, %r2, 10;
	and.b32  	%r8, %r7, 1047552;
	or.b32  	%r9, %r8, %r1;
	mul.wide.u32 	%rd5, %r9, 4;
	add.s64 	%rd2, %rd1, %rd5;
	mov.b32 	%r16, 1;
$L__BB0_2:
	bar.sync 	0;
	shl.b32 	%r5, %r16, 1;
	add.s32 	%r10, %r5, -1;
	and.b32  	%r11, %r10, %r1;
	setp.ne.s32 	%p2, %r11, 0;
	@%p2 bra 	$L__BB0_4;
	mul.wide.s32 	%rd6, %r16, 4;
	add.s64 	%rd7, %rd2, %rd6;
	ld.global.f32 	%f1, [%rd7];
	ld.global.f32 	%f2, [%rd2];
	setp.gt.f32 	%p3, %f1, %f2;
	selp.f32 	%f3, %f1, %f2, %p3;
	st.global.f32 	[%rd2], %f3;
$L__BB0_4:
	setp.lt.u32 	%p4, %r5, %r3;
	mov.u32 	%r16, %r5;
	@%p4 bra 	$L__BB0_2;
$L__BB0_5:
	cvta.to.global.u64 	%rd8, %rd3;
	shl.b32 	%r12, %r2, 10;
	and.b32  	%r13, %r12, 1047552;
	or.b32  	%r14, %r13, %r1;
	mul.wide.u32 	%rd9, %r14, 4;
	add.s64 	%rd10, %rd1, %rd9;
	ld.global.f32 	%f4, [%rd10];
	shl.b32 	%r15, %r2, 2;
	cvt.u64.u32 	%rd11, %r15;
	and.b64  	%rd12, %rd11, 4092;
	add.s64 	%rd13, %rd8, %rd12;
	st.global.f32 	[%rd13], %f4;
	ret;

}


// ===== COMPILED SASS (sm_100) =====

	.target	sm_100

	.elftype	@"ET_EXEC"


//--------------------- .note.nv.tkinfo           --------------------------
	.section	.note.nv.tkinfo,"",@"SHT_NOTE"
	.sectionflags	@"SHF_NOTE_NV_TKINFO"
	.tkinfo
        /*0018*/ 	.word	0x00000002
        /*0030*/ 	.string	""
        /*0030*/ 	.string	"ptxas"
        /*0030*/ 	.string	"Cuda compilation tools, release 13.0, V13.0.88"
        /*0030*/ 	.string	"Build cuda_13.0.r13.0/compiler.36424714_0"
        /*0030*/ 	.string	"-arch sm_100 -m 64 "



//--------------------- .note.nv.cuinfo           --------------------------
	.section	.note.nv.cuinfo,"",@"SHT_NOTE"
	.sectionflags	@"SHF_NOTE_NV_CUINFO"
        /*0018*/ 	.short	0x0002
        /*001a*/ 	.short	0x0064
        /*001c*/ 	.short	0x0082
	.zero		2


//--------------------- .nv.info                  --------------------------
	.section	.nv.info,"",@"SHT_CUDA_INFO"
	.align	4


	//----- nvinfo : EIATTR_REGCOUNT
	.align		4
        /*0000*/ 	.byte	0x04, 0x2f
        /*0002*/ 	.short	(.L_1 - .L_0)
	.align		4
.L_0:
        /*0004*/ 	.word	index@(_Z20get_max_value_of_rowPfS_)
        /*0008*/ 	.word	0x0000000c


	//----- nvinfo : EIATTR_FRAME_SIZE
	.align		4
.L_1:
        /*000c*/ 	.byte	0x04, 0x11
        /*000e*/ 	.short	(.L_3 - .L_2)
	.align		4
.L_2:
        /*0010*/ 	.word	index@(_Z20get_max_value_of_rowPfS_)
        /*0014*/ 	.word	0x00000000


	//----- nvinfo : EIATTR_MIN_STACK_SIZE
	.align		4
.L_3:
        /*0018*/ 	.byte	0x04, 0x12
        /*001a*/ 	.short	(.L_5 - .L_4)
	.align		4
.L_4:
        /*001c*/ 	.word	index@(_Z20get_max_value_of_rowPfS_)
        /*0020*/ 	.word	0x00000000
.L_5:


//--------------------- .nv.compat                --------------------------
	.section	.nv.compat,"",@"SHT_CUDA_COMPAT_INFO"
	.align	4
        /*0000*/ 	.byte	0x02, 0x09, 0x00, 0x00, 0x02, 0x02, 0x01, 0x00, 0x02, 0x05, 0x05, 0x00, 0x03, 0x07, 0x01, 0x01
        /*0010*/ 	.byte	0x02, 0x03, 0x00, 0x00, 0x02, 0x06, 0x01, 0x00, 0x04, 0x0b, 0x08, 0x00, 0x09, 0x00, 0x00, 0x00
        /*0020*/ 	.byte	0x00, 0x00, 0x00, 0x00


//--------------------- .nv.info._Z20get_max_value_of_rowPfS_ --------------------------
	.section	.nv.info._Z20get_max_value_of_rowPfS_,"",@"SHT_CUDA_INFO"
	.sectionflags	@""
	.align	4


	//----- nvinfo : EIATTR_CUDA_API_VERSION
	.align		4
        /*0000*/ 	.byte	0x04, 0x37
        /*0002*/ 	.short	(.L_7 - .L_6)
.L_6:
        /*0004*/ 	.word	0x00000082


	//----- nvinfo : EIATTR_KPARAM_INFO
	.align		4
.L_7:
        /*0008*/ 	.byte	0x04, 0x17
        /*000a*/ 	.short	(.L_9 - .L_8)
.L_8:
        /*000c*/ 	.word	0x00000000
        /*0010*/ 	.short	0x0001
        /*0012*/ 	.short	0x0008
        /*0014*/ 	.byte	0x00, 0xf5, 0x21, 0x00


	//----- nvinfo : EIATTR_KPARAM_INFO
	.align		4
.L_9:
        /*0018*/ 	.byte	0x04, 0x17
        /*001a*/ 	.short	(.L_11 - .L_10)
.L_10:
        /*001c*/ 	.word	0x00000000
        /*0020*/ 	.short	0x0000
        /*0022*/ 	.short	0x0000
        /*0024*/ 	.byte	0x00, 0xf5, 0x21, 0x00


	//----- nvinfo : EIATTR_SPARSE_MMA_MASK
	.align		4
.L_11:
        /*0028*/ 	.byte	0x03, 0x50
        /*002a*/ 	.short	0x0000


	//----- nvinfo : EIATTR_MAXREG_COUNT
	.align		4
        /*002c*/ 	.byte	0x03, 0x1b
        /*002e*/ 	.short	0x00ff


	//----- nvinfo : EIATTR_NUM_BARRIERS
	.align		4
        /*0030*/ 	.byte	0x02, 0x4c
        /*0032*/ 	.byte	0x01
	.zero		1


	//----- nvinfo : EIATTR_MERCURY_ISA_VERSION
	.align		4
        /*0034*/ 	.byte	0x03, 0x5f
        /*0036*/ 	.short	0x0101


	//----- nvinfo : EIATTR_VRC_CTA_INIT_COUNT
	.align		4
        /*0038*/ 	.byte	0x02, 0x4a
	.zero		1
	.zero		1


	//----- nvinfo : EIATTR_EXIT_INSTR_OFFSETS
	.align		4
        /*003c*/ 	.byte	0x04, 0x1c
        /*003e*/ 	.short	(.L_13 - .L_12)


	//   ....[0]....
.L_12:
        /*0040*/ 	.word	0x00000270


	//----- nvinfo : EIATTR_CRS_STACK_SIZE
	.align		4
.L_13:
        /*0044*/ 	.byte	0x04, 0x1e
        /*0046*/ 	.short	(.L_15 - .L_14)
.L_14:
        /*0048*/ 	.word	0x00000000


	//----- nvinfo : EIATTR_CBANK_PARAM_SIZE
	.align		4
.L_15:
        /*004c*/ 	.byte	0x03, 0x19
        /*004e*/ 	.short	0x0010


	//----- nvinfo : EIATTR_PARAM_CBANK
	.align		4
        /*0050*/ 	.byte	0x04, 0x0a
        /*0052*/ 	.short	(.L_17 - .L_16)
	.align		4
.L_16:
        /*0054*/ 	.word	index@(.nv.constant0._Z20get_max_value_of_rowPfS_)
        /*0058*/ 	.short	0x0380
        /*005a*/ 	.short	0x0010


	//----- nvinfo : EIATTR_SW_WAR
	.align		4
.L_17:
        /*005c*/ 	.byte	0x04, 0x36
        /*005e*/ 	.short	(.L_19 - .L_18)
.L_18:
        /*0060*/ 	.word	0x00000008
.L_19:


//--------------------- .nv.callgraph             --------------------------
	.section	.nv.callgraph,"",@"SHT_CUDA_CALLGRAPH"
	.align	4
	.sectionentsize	8
	.align		4
        /*0000*/ 	.word	0x00000000
	.align		4
        /*0004*/ 	.word	0xffffffff
	.align		4
        /*0008*/ 	.word	0x00000000
	.align		4
        /*000c*/ 	.word	0xfffffffe
	.align		4
        /*0010*/ 	.word	0x00000000
	.align		4
        /*0014*/ 	.word	0xfffffffd
	.align		4
        /*0018*/ 	.word	0x00000000
	.align		4
        /*001c*/ 	.word	0xfffffffc


//--------------------- .text._Z20get_max_value_of_rowPfS_ --------------------------
	.section	.text._Z20get_max_value_of_rowPfS_,"ax",@progbits
	.align	128
        .global         _Z20get_max_value_of_rowPfS_
        .type           _Z20get_max_value_of_rowPfS_,@function
        .size           _Z20get_max_value_of_rowPfS_,(.L_x_5 - _Z20get_max_value_of_rowPfS_)
        .other          _Z20get_max_value_of_rowPfS_,@"STO_CUDA_ENTRY STV_DEFAULT"
_Z20get_max_value_of_rowPfS_:
.text._Z20get_max_value_of_rowPfS_:
[----:B------:R-:W-:Y:S01]  /*0000*/  LDC R1, c[0x0][0x37c] ;  /* 0x0000df00ff017b82 */ /* 0x000fe20000000800 */
[----:B------:R-:W0:Y:S01]  /*0010*/  LDCU UR6, c[0x0][0x360] ;  /* 0x00006c00ff0677ac */ /* 0x000e220008000800 */
[----:B------:R-:W1:Y:S01]  /*0020*/  S2R R9, SR_TID.X ;  /* 0x0000000000097919 */ /* 0x000e620000002100 */
[----:B------:R-:W2:Y:S01]  /*0030*/  LDCU.64 UR4, c[0x0][0x358] ;  /* 0x00006b00ff0477ac */ /* 0x000ea20008000a00 */
[----:B------:R-:W3:Y:S01]  /*0040*/  S2R R6, SR_CTAID.X ;  /* 0x0000000000067919 */ /* 0x000ee20000002500 */
[----:B0-----:R-:W-:-:S09]  /*0050*/  UISETP.GE.U32.AND UP0, UPT, UR6, 0x2, UPT ;  /* 0x000000020600788c */ /* 0x001fd2000bf06070 */
[----:B--2---:R-:W-:Y:S05]  /*0060*/  BRA.U !UP0, `(.L_x_0) ;  /* 0x0000000108547547 */ /* 0x004fea000b800000 */
[----:B------:R-:W0:Y:S01]  /*0070*/  LDC.64 R2, c[0x0][0x380] ;  /* 0x0000e000ff027b82 */ /* 0x000e220000000a00 */
[----:B---3--:R-:W-:Y:S02]  /*0080*/  IMAD.SHL.U32 R0, R6, 0x400, RZ ;  /* 0x0000040006007824 */ /* 0x008fe400078e00ff */
[----:B------:R-:W-:-:S03]  /*0090*/  IMAD.MOV.U32 R7, RZ, RZ, 0x1 ;  /* 0x00000001ff077424 */ /* 0x000fc600078e00ff */
[----:B-1----:R-:W-:-:S05]  /*00a0*/  LOP3.LUT R5, R9, 0xffc00, R0, 0xf8, !PT ;  /* 0x000ffc0009057812 */ /* 0x002fca00078ef800 */
[----:B0-----:R-:W-:-:S07]  /*00b0*/  IMAD.WIDE.U32 R2, R5, 0x4, R2 ;  /* 0x0000000405027825 */ /* 0x001fce00078e0002 */
.L_x_3:
[----:B------:R-:W-:Y:S01]  /*00c0*/  SHF.L.U32 R8, R7, 0x1, RZ ;  /* 0x0000000107087819 */ /* 0x000fe200000006ff */
[----:B------:R-:W-:Y:S03]  /*00d0*/  BAR.SYNC.DEFER_BLOCKING 0x0 ;  /* 0x0000000000007b1d */ /* 0x000fe60000010000 */
[C---:B------:R-:W-:Y:S01]  /*00e0*/  ISETP.GE.U32.AND P0, PT, R8.reuse, UR6, PT ;  /* 0x0000000608007c0c */ /* 0x040fe2000bf06070 */
[----:B------:R-:W-:Y:S02]  /*00f0*/  VIADD R0, R8, 0xffffffff ;  /* 0xffffffff08007836 */ /* 0x000fe40000000000 */
[----:B------:R-:W-:Y:S03]  /*0100*/  BSSY.RECONVERGENT B0, `(.L_x_1) ;  /* 0x0000009000007945 */ /* 0x000fe60003800200 */
[----:B------:R-:W-:-:S13]  /*0110*/  LOP3.LUT P1, RZ, R0, R9, RZ, 0xc0, !PT ;  /* 0x0000000900ff7212 */ /* 0x000fda000782c0ff */
[----:B------:R-:W-:Y:S05]  /*0120*/  @P1 BRA `(.L_x_2) ;  /* 0x0000000000181947 */ /* 0x000fea0003800000 */
[----:B------:R-:W-:Y:S02]  /*0130*/  IMAD.WIDE R4, R7, 0x4, R2 ;  /* 0x0000000407047825 */ /* 0x000fe400078e0202 */
[----:B------:R-:W2:Y:S04]  /*0140*/  LDG.E R7, desc[UR4][R2.64] ;  /* 0x0000000402077981 */ /* 0x000ea8000c1e1900 */
[----:B------:R-:W2:Y:S02]  /*0150*/  LDG.E R4, desc[UR4][R4.64] ;  /* 0x0000000404047981 */ /* 0x000ea4000c1e1900 */
[----:B--2---:R-:W-:-:S04]  /*0160*/  FSETP.GT.AND P1, PT, R4, R7, PT ;  /* 0x000000070400720b */ /* 0x004fc80003f24000 */
[----:B------:R-:W-:-:S05]  /*0170*/  FSEL R7, R4, R7, P1 ;  /* 0x0000000704077208 */ /* 0x000fca0000800000 */
[----:B------:R0:W-:Y:S04]  /*0180*/  STG.E desc[UR4][R2.64], R7 ;  /* 0x0000000702007986 */ /* 0x0001e8000c101904 */
.L_x_2:
[----:B------:R-:W-:Y:S05]  /*0190*/  BSYNC.RECONVERGENT B0 ;  /* 0x0000000000007941 */ /* 0x000fea0003800200 */
.L_x_1:
[----:B0-----:R-:W-:Y:S01]  /*01a0*/  IMAD.MOV.U32 R7, RZ, RZ, R8 ;  /* 0x000000ffff077224 */ /* 0x001fe200078e0008 */
[----:B------:R-:W-:Y:S06]  /*01b0*/  @!P0 BRA `(.L_x_3) ;  /* 0xfffffffc00c08947 */ /* 0x000fec000383ffff */
.L_x_0:
[----:B------:R-:W0:Y:S01]  /*01c0*/  LDC.64 R2, c[0x0][0x380] ;  /* 0x0000e000ff027b82 */ /* 0x000e220000000a00 */
[----:B---3--:R-:W-:Y:S01]  /*01d0*/  SHF.L.U32 R0, R6, 0xa, RZ ;  /* 0x0000000a06007819 */ /* 0x008fe200000006ff */
[----:B------:R-:W2:Y:S03]  /*01e0*/  LDCU.64 UR8, c[0x0][0x388] ;  /* 0x00007100ff0877ac */ /* 0x000ea60008000a00 */
[----:B-1----:R-:W-:-:S05]  /*01f0*/  LOP3.LUT R5, R9, 0xffc00, R0, 0xf8, !PT ;  /* 0x000ffc0009057812 */ /* 0x002fca00078ef800 */
[----:B0-----:R-:W-:-:S06]  /*0200*/  IMAD.WIDE.U32 R4, R5, 0x4, R2 ;  /* 0x0000000405047825 */ /* 0x001fcc00078e0002 */
[----:B------:R-:W3:Y:S01]  /*0210*/  LDG.E R5, desc[UR4][R4.64] ;  /* 0x0000000404057981 */ /* 0x000ee2000c1e1900 */
[----:B------:R-:W-:-:S05]  /*0220*/  IMAD.SHL.U32 R0, R6, 0x4, RZ ;  /* 0x0000000406007824 */ /* 0x000fca00078e00ff */
[----:B------:R-:W-:-:S04]  /*0230*/  LOP3.LUT R0, R0, 0xffc, RZ, 0xc0, !PT ;  /* 0x00000ffc00007812 */ /* 0x000fc800078ec0ff */
[----:B--2---:R-:W-:-:S04]  /*0240*/  IADD3 R2, P0, PT, R0, UR8, RZ ;  /* 0x0000000800027c10 */ /* 0x004fc8000ff1e0ff */
[----:B------:R-:W-:-:S05]  /*0250*/  IADD3.X R3, PT, PT, RZ, UR9, RZ, P0, !PT ;  /* 0x00000009ff037c10 */ /* 0x000fca00087fe4ff */
[----:B---3--:R-:W-:Y:S01]  /*0260*/  STG.E desc[UR4][R2.64], R5 ;  /* 0x0000000502007986 */ /* 0x008fe2000c101904 */
[----:B------:R-:W-:Y:S05]  /*0270*/  EXIT ;  /* 0x000000000000794d */ /* 0x000fea0003800000 */
.L_x_4:
[----:B------:R-:W-:-:S00]  /*0280*/  BRA `(.L_x_4) ;  /* 0xfffffffc00fc7947 */ /* 0x000fc0000383ffff */
[----:B------:R-:W-:-:S00]  /*0290*/  NOP ;  /* 0x0000000000007918 */ /* 0x000fc00000000000 */
        /* <DEDUP_REMOVED lines=14> */
.L_x_5:


//--------------------- .nv.shared.reserved.0     --------------------------
	.section	.nv.shared.reserved.0,"aw",@nobits
	.weak		__nv_reservedSMEM_offset_0_alias
	.size		__nv_reservedSMEM_offset_0_alias, 0, 64
	.other		__nv_reservedSMEM_offset_0_alias,@"STO_CUDA_RESERVED_SHARED STV_DEFAULT"
__nv_reservedSMEM_offset_0_alias:
	.zero		0
	.zero		64


//--------------------- .nv.constant0._Z20get_max_value_of_rowPfS_ --------------------------
	.section	.nv.constant0._Z20get_max_value_of_rowPfS_,"a",@progbits
	.sectionflags	@""
	.align	4
.nv.constant0._Z20get_max_value_of_rowPfS_:
	.zero		912


//--------------------- SYMBOLS --------------------------

	.type		.nv.reservedSmem.offset0,@object
	.size		.nv.reservedSmem.offset0,0x4
